//
// Generated by NVIDIA NVVM Compiler
//
// Compiler Build ID: CL-36424714
// Cuda compilation tools, release 13.0, V13.0.88
// Based on NVVM 20.0.0
//

.version 9.0
.target sm_100
.address_size 64

	// .globl	_Z10reduce_sumPKfPfi
// _ZZ10reduce_sumPKfPfiE4sAcc has been demoted

.visible .entry _Z10reduce_sumPKfPfi(
	.param .u64 .ptr .align 1 _Z10reduce_sumPKfPfi_param_0,
	.param .u64 .ptr .align 1 _Z10reduce_sumPKfPfi_param_1,
	.param .u32 _Z10reduce_sumPKfPfi_param_2
)
{
	.reg .pred 	%p<11>;
	.reg .b32 	%r<39>;
	.reg .b32 	%f<30>;
	.reg .b64 	%rd<13>;
	// demoted variable
	.shared .align 4 .b8 _ZZ10reduce_sumPKfPfiE4sAcc[1024];
	ld.param.u64 	%rd3, [_Z10reduce_sumPKfPfi_param_0];
	ld.param.u64 	%rd2, [_Z10reduce_sumPKfPfi_param_1];
	ld.param.u32 	%r17, [_Z10reduce_sumPKfPfi_param_2];
	cvta.to.global.u64 	%rd1, %rd3;
	mov.u32 	%r1, %tid.x;
	mov.u32 	%r18, %ctaid.x;
	mov.u32 	%r38, %ntid.x;
	mad.lo.s32 	%r36, %r18, %r38, %r1;
	mov.u32 	%r19, %nctaid.x;
	mul.lo.s32 	%r4, %r38, %r19;
	setp.ge.s32 	%p1, %r36, %r17;
	mov.f32 	%f29, 0f00000000;
	@%p1 bra 	$L__BB0_7;
	add.s32 	%r20, %r36, %r4;
	max.s32 	%r21, %r17, %r20;
	setp.lt.s32 	%p2, %r20, %r17;
	selp.u32 	%r22, 1, 0, %p2;
	add.s32 	%r23, %r20, %r22;
	sub.s32 	%r24, %r21, %r23;
	div.u32 	%r25, %r24, %r4;
	add.s32 	%r5, %r25, %r22;
	and.b32  	%r26, %r5, 3;
	setp.eq.s32 	%p3, %r26, 3;
	mov.f32 	%f29, 0f00000000;
	@%p3 bra 	$L__BB0_4;
	add.s32 	%r27, %r5, 1;
	and.b32  	%r28, %r27, 3;
	neg.s32 	%r34, %r28;
	mov.f32 	%f29, 0f00000000;
$L__BB0_3:
	.pragma "nounroll";
	mul.wide.s32 	%rd4, %r36, 4;
	add.s64 	%rd5, %rd1, %rd4;
	ld.global.f32 	%f12, [%rd5];
	add.f32 	%f29, %f29, %f12;
	add.s32 	%r36, %r36, %r4;
	add.s32 	%r34, %r34, 1;
	setp.ne.s32 	%p4, %r34, 0;
	@%p4 bra 	$L__BB0_3;
$L__BB0_4:
	setp.lt.u32 	%p5, %r5, 3;
	@%p5 bra 	$L__BB0_7;
	mul.wide.s32 	%rd8, %r4, 4;
	shl.b32 	%r29, %r4, 2;
$L__BB0_6:
	mul.wide.s32 	%rd6, %r36, 4;
	add.s64 	%rd7, %rd1, %rd6;
	ld.global.f32 	%f13, [%rd7];
	add.f32 	%f14, %f29, %f13;
	add.s64 	%rd9, %rd7, %rd8;
	ld.global.f32 	%f15, [%rd9];
	add.f32 	%f16, %f14, %f15;
	add.s64 	%rd10, %rd9, %rd8;
	ld.global.f32 	%f17, [%rd10];
	add.f32 	%f18, %f16, %f17;
	add.s64 	%rd11, %rd10, %rd8;
	ld.global.f32 	%f19, [%rd11];
	add.f32 	%f29, %f18, %f19;
	add.s32 	%r36, %r29, %r36;
	setp.lt.s32 	%p6, %r36, %r17;
	@%p6 bra 	$L__BB0_6;
$L__BB0_7:
	shl.b32 	%r30, %r1, 2;
	mov.u32 	%r31, _ZZ10reduce_sumPKfPfiE4sAcc;
	add.s32 	%r14, %r31, %r30;
	st.shared.f32 	[%r14], %f29;
	bar.sync 	0;
	setp.lt.u32 	%p7, %r38, 2;
	@%p7 bra 	$L__BB0_11;
$L__BB0_8:
	shr.u32 	%r16, %r38, 1;
	setp.ge.u32 	%p8, %r1, %r16;
	@%p8 bra 	$L__BB0_10;
	shl.b32 	%r32, %r16, 2;
	add.s32 	%r33, %r14, %r32;
	ld.shared.f32 	%f20, [%r33];
	ld.shared.f32 	%f21, [%r14];
	add.f32 	%f22, %f20, %f21;
	st.shared.f32 	[%r14], %f22;
$L__BB0_10:
	bar.sync 	0;
	setp.gt.u32 	%p9, %r38, 3;
	mov.u32 	%r38, %r16;
	@%p9 bra 	$L__BB0_8;
$L__BB0_11:
	setp.ne.s32 	%p10, %r1, 0;
	@%p10 bra 	$L__BB0_13;
	ld.shared.f32 	%f23, [_ZZ10reduce_sumPKfPfiE4sAcc];
	cvta.to.global.u64 	%rd12, %rd2;
	atom.global.add.f32 	%f24, [%rd12], %f23;
$L__BB0_13:
	ret;

}


// ===== COMPILED SASS (sm_100) =====

	.target	sm_100

	.elftype	@"ET_EXEC"


//--------------------- .note.nv.tkinfo           --------------------------
	.section	.note.nv.tkinfo,"",@"SHT_NOTE"
	.sectionflags	@"SHF_NOTE_NV_TKINFO"
	.tkinfo
        /*0018*/ 	.word	0x00000002
        /*0030*/ 	.string	""
        /*0030*/ 	.string	"ptxas"
        /*0030*/ 	.string	"Cuda compilation tools, release 13.0, V13.0.88"
        /*0030*/ 	.string	"Build cuda_13.0.r13.0/compiler.36424714_0"
        /*0030*/ 	.string	"-arch sm_100 -m 64 "



//--------------------- .note.nv.cuinfo           --------------------------
	.section	.note.nv.cuinfo,"",@"SHT_NOTE"
	.sectionflags	@"SHF_NOTE_NV_CUINFO"
        /*0018*/ 	.short	0x0002
        /*001a*/ 	.short	0x0064
        /*001c*/ 	.short	0x0082
	.zero		2


//--------------------- .nv.info                  --------------------------
	.section	.nv.info,"",@"SHT_CUDA_INFO"
	.align	4


	//----- nvinfo : EIATTR_REGCOUNT
	.align		4
        /*0000*/ 	.byte	0x04, 0x2f
        /*0002*/ 	.short	(.L_1 - .L_0)
	.align		4
.L_0:
        /*0004*/ 	.word	index@(_Z10reduce_sumPKfPfi)
        /*0008*/ 	.word	0x00000010


	//----- nvinfo : EIATTR_FRAME_SIZE
	.align		4
.L_1:
        /*000c*/ 	.byte	0x04, 0x11
        /*000e*/ 	.short	(.L_3 - .L_2)
	.align		4
.L_2:
        /*0010*/ 	.word	index@(_Z10reduce_sumPKfPfi)
        /*0014*/ 	.word	0x00000000


	//----- nvinfo : EIATTR_MIN_STACK_SIZE
	.align		4
.L_3:
        /*0018*/ 	.byte	0x04, 0x12
        /*001a*/ 	.short	(.L_5 - .L_4)
	.align		4
.L_4:
        /*001c*/ 	.word	index@(_Z10reduce_sumPKfPfi)
        /*0020*/ 	.word	0x00000000
.L_5:


//--------------------- .nv.compat                --------------------------
	.section	.nv.compat,"",@"SHT_CUDA_COMPAT_INFO"
	.align	4
        /*0000*/ 	.byte	0x02, 0x09, 0x00, 0x00, 0x02, 0x02, 0x01, 0x00, 0x02, 0x05, 0x05, 0x00, 0x03, 0x07, 0x01, 0x01
        /*0010*/ 	.byte	0x02, 0x03, 0x00, 0x00, 0x02, 0x06, 0x01, 0x00, 0x04, 0x0b, 0x08, 0x00, 0x09, 0x00, 0x00, 0x00
        /*0020*/ 	.byte	0x00, 0x00, 0x00, 0x00


//--------------------- .nv.info._Z10reduce_sumPKfPfi --------------------------
	.section	.nv.info._Z10reduce_sumPKfPfi,"",@"SHT_CUDA_INFO"
	.sectionflags	@""
	.align	4


	//----- nvinfo : EIATTR_CUDA_API_VERSION
	.align		4
        /*0000*/ 	.byte	0x04, 0x37
        /*0002*/ 	.short	(.L_7 - .L_6)
.L_6:
        /*0004*/ 	.word	0x00000082


	//----- nvinfo : EIATTR_KPARAM_INFO
	.align		4
.L_7:
        /*0008*/ 	.byte	0x04, 0x17
        /*000a*/ 	.short	(.L_9 - .L_8)
.L_8:
        /*000c*/ 	.word	0x00000000
        /*0010*/ 	.short	0x0002
        /*0012*/ 	.short	0x0010
        /*0014*/ 	.byte	0x00, 0xf0, 0x11, 0x00


	//----- nvinfo : EIATTR_KPARAM_INFO
	.align		4
.L_9:
        /*0018*/ 	.byte	0x04, 0x17
        /*001a*/ 	.short	(.L_11 - .L_10)
.L_10:
        /*001c*/ 	.word	0x00000000
        /*0020*/ 	.short	0x0001
        /*0022*/ 	.short	0x0008
        /*0024*/ 	.byte	0x00, 0xf5, 0x21, 0x00


	//----- nvinfo : EIATTR_KPARAM_INFO
	.align		4
.L_11:
        /*0028*/ 	.byte	0x04, 0x17
        /*002a*/ 	.short	(.L_13 - .L_12)
.L_12:
        /*002c*/ 	.word	0x00000000
        /*0030*/ 	.short	0x0000
        /*0032*/ 	.short	0x0000
        /*0034*/ 	.byte	0x00, 0xf5, 0x21, 0x00


	//----- nvinfo : EIATTR_SPARSE_MMA_MASK
	.align		4
.L_13:
        /*0038*/ 	.byte	0x03, 0x50
        /*003a*/ 	.short	0x0000


	//----- nvinfo : EIATTR_MAXREG_COUNT
	.align		4
        /*003c*/ 	.byte	0x03, 0x1b
        /*003e*/ 	.short	0x00ff


	//----- nvinfo : EIATTR_NUM_BARRIERS
	.align		4
        /*0040*/ 	.byte	0x02, 0x4c
        /*0042*/ 	.byte	0x01
	.zero		1


	//----- nvinfo : EIATTR_MERCURY_ISA_VERSION
	.align		4
        /*0044*/ 	.byte	0x03, 0x5f
        /*0046*/ 	.short	0x0101


	//----- nvinfo : EIATTR_VRC_CTA_INIT_COUNT
	.align		4
        /*0048*/ 	.byte	0x02, 0x4a
	.zero		1
	.zero		1


	//----- nvinfo : EIATTR_EXIT_INSTR_OFFSETS
	.align		4
        /*004c*/ 	.byte	0x04, 0x1c
        /*004e*/ 	.short	(.L_15 - .L_14)


	//   ....[0]....
.L_14:
        /*0050*/ 	.word	0x000005e0


	//   ....[1]....
        /*0054*/ 	.word	0x00000650


	//----- nvinfo : EIATTR_CRS_STACK_SIZE
	.align		4
.L_15:
        /*0058*/ 	.byte	0x04, 0x1e
        /*005a*/ 	.short	(.L_17 - .L_16)
.L_16:
        /*005c*/ 	.word	0x00000000


	//----- nvinfo : EIATTR_CBANK_PARAM_SIZE
	.align		4
.L_17:
        /*0060*/ 	.byte	0x03, 0x19
        /*0062*/ 	.short	0x0014


	//----- nvinfo : EIATTR_PARAM_CBANK
	.align		4
        /*0064*/ 	.byte	0x04, 0x0a
        /*0066*/ 	.short	(.L_19 - .L_18)
	.align		4
.L_18:
        /*0068*/ 	.word	index@(.nv.constant0._Z10reduce_sumPKfPfi)
        /*006c*/ 	.short	0x0380
        /*006e*/ 	.short	0x0014


	//----- nvinfo : EIATTR_SW_WAR
	.align		4
.L_19:
        /*0070*/ 	.byte	0x04, 0x36
        /*0072*/ 	.short	(.L_21 - .L_20)
.L_20:
        /*0074*/ 	.word	0x00000008
.L_21:


//--------------------- .nv.callgraph             --------------------------
	.section	.nv.callgraph,"",@"SHT_CUDA_CALLGRAPH"
	.align	4
	.sectionentsize	8
	.align		4
        /*0000*/ 	.word	0x00000000
	.align		4
        /*0004*/ 	.word	0xffffffff
	.align		4
        /*0008*/ 	.word	0x00000000
	.align		4
        /*000c*/ 	.word	0xfffffffe
	.align		4
        /*0010*/ 	.word	0x00000000
	.align		4
        /*0014*/ 	.word	0xfffffffd
	.align		4
        /*0018*/ 	.word	0x00000000
	.align		4
        /*001c*/ 	.word	0xfffffffc


//--------------------- .text._Z10reduce_sumPKfPfi --------------------------
	.section	.text._Z10reduce_sumPKfPfi,"ax",@progbits
	.align	128
        .global         _Z10reduce_sumPKfPfi
        .type           _Z10reduce_sumPKfPfi,@function
        .size           _Z10reduce_sumPKfPfi,(.L_x_9 - _Z10reduce_sumPKfPfi)
        .other          _Z10reduce_sumPKfPfi,@"STO_CUDA_ENTRY STV_DEFAULT"
_Z10reduce_sumPKfPfi:
.text._Z10reduce_sumPKfPfi:
[----:B------:R-:W-:Y:S01]  /*0000*/  LDC R1, c[0x0][0x37c] ;  /* 0x0000df00ff017b82 */ /* 0x000fe20000000800 */
[----:B------:R-:W0:Y:S07]  /*0010*/  S2R R0, SR_TID.X ;  /* 0x0000000000007919 */ /* 0x000e2e0000002100 */
[----:B------:R-:W0:Y:S01]  /*0020*/  S2UR UR4, SR_CTAID.X ;  /* 0x00000000000479c3 */ /* 0x000e220000002500 */
[----:B------:R-:W1:Y:S01]  /*0030*/  LDCU UR8, c[0x0][0x390] ;  /* 0x00007200ff0877ac */ /* 0x000e620008000800 */
[----:B------:R-:W-:Y:S01]  /*0040*/  BSSY.RECONVERGENT B0, `(.L_x_0) ;  /* 0x0000045000007945 */ /* 0x000fe20003800200 */
[----:B------:R-:W-:Y:S01]  /*0050*/  IMAD.MOV.U32 R4, RZ, RZ, RZ ;  /* 0x000000ffff047224 */ /* 0x000fe200078e00ff */
[----:B------:R-:W2:Y:S04]  /*0060*/  LDCU.64 UR6, c[0x0][0x358] ;  /* 0x00006b00ff0677ac */ /* 0x000ea80008000a00 */
[----:B------:R-:W0:Y:S01]  /*0070*/  LDC R3, c[0x0][0x360] ;  /* 0x0000d800ff037b82 */ /* 0x000e220000000800 */
[----:B------:R-:W3:Y:S01]  /*0080*/  LDCU UR5, c[0x0][0x370] ;  /* 0x00006e00ff0577ac */ /* 0x000ee20008000800 */
[----:B0-----:R-:W-:-:S02]  /*0090*/  IMAD R5, R3, UR4, R0 ;  /* 0x0000000403057c24 */ /* 0x001fc4000f8e0200 */
[----:B---3--:R-:W-:-:S03]  /*00a0*/  IMAD R2, R3, UR5, RZ ;  /* 0x0000000503027c24 */ /* 0x008fc6000f8e02ff */
[----:B-1----:R-:W-:-:S13]  /*00b0*/  ISETP.GE.AND P0, PT, R5, UR8, PT ;  /* 0x0000000805007c0c */ /* 0x002fda000bf06270 */
[----:B--2---:R-:W-:Y:S05]  /*00c0*/  @P0 BRA `(.L_x_1) ;  /* 0x0000000000f00947 */ /* 0x004fea0003800000 */
[----:B------:R-:W0:Y:S01]  /*00d0*/  I2F.U32.RP R10, R2 ;  /* 0x00000002000a7306 */ /* 0x000e220000209000 */
[C---:B------:R-:W-:Y:S01]  /*00e0*/  IMAD.IADD R4, R2.reuse, 0x1, R5 ;  /* 0x0000000102047824 */ /* 0x040fe200078e0205 */
[----:B------:R-:W-:Y:S01]  /*00f0*/  IADD3 R11, PT, PT, RZ, -R2, RZ ;  /* 0x80000002ff0b7210 */ /* 0x000fe20007ffe0ff */
[----:B------:R-:W-:Y:S01]  /*0100*/  BSSY.RECONVERGENT B1, `(.L_x_2) ;  /* 0x0000027000017945 */ /* 0x000fe20003800200 */
[----:B------:R-:W-:Y:S02]  /*0110*/  ISETP.NE.U32.AND P2, PT, R2, RZ, PT ;  /* 0x000000ff0200720c */ /* 0x000fe40003f45070 */
[C---:B------:R-:W-:Y:S02]  /*0120*/  ISETP.GE.AND P0, PT, R4.reuse, UR8, PT ;  /* 0x0000000804007c0c */ /* 0x040fe4000bf06270 */
[----:B------:R-:W-:Y:S02]  /*0130*/  VIMNMX R9, PT, PT, R4, UR8, !PT ;  /* 0x0000000804097c48 */ /* 0x000fe4000ffe0100 */
[----:B------:R-:W-:-:S04]  /*0140*/  SEL R8, RZ, 0x1, P0 ;  /* 0x00000001ff087807 */ /* 0x000fc80000000000 */
[----:B------:R-:W-:Y:S01]  /*0150*/  IADD3 R9, PT, PT, R9, -R4, -R8 ;  /* 0x8000000409097210 */ /* 0x000fe20007ffe808 */
[----:B0-----:R-:W0:Y:S02]  /*0160*/  MUFU.RCP R10, R10 ;  /* 0x0000000a000a7308 */ /* 0x001e240000001000 */
[----:B0-----:R-:W-:-:S06]  /*0170*/  VIADD R6, R10, 0xffffffe ;  /* 0x0ffffffe0a067836 */ /* 0x001fcc0000000000 */
[----:B------:R0:W1:Y:S02]  /*0180*/  F2I.FTZ.U32.TRUNC.NTZ R7, R6 ;  /* 0x0000000600077305 */ /* 0x000064000021f000 */
[----:B0-----:R-:W-:Y:S02]  /*0190*/  HFMA2 R6, -RZ, RZ, 0, 0 ;  /* 0x00000000ff067431 */ /* 0x001fe400000001ff */
[----:B-1----:R-:W-:-:S04]  /*01a0*/  IMAD R11, R11, R7, RZ ;  /* 0x000000070b0b7224 */ /* 0x002fc800078e02ff */
[----:B------:R-:W-:-:S06]  /*01b0*/  IMAD.HI.U32 R10, R7, R11, R6 ;  /* 0x0000000b070a7227 */ /* 0x000fcc00078e0006 */
[----:B------:R-:W-:-:S04]  /*01c0*/  IMAD.HI.U32 R7, R10, R9, RZ ;  /* 0x000000090a077227 */ /* 0x000fc800078e00ff */
[----:B------:R-:W-:-:S04]  /*01d0*/  IMAD.MOV R4, RZ, RZ, -R7 ;  /* 0x000000ffff047224 */ /* 0x000fc800078e0a07 */
[----:B------:R-:W-:-:S05]  /*01e0*/  IMAD R9, R2, R4, R9 ;  /* 0x0000000402097224 */ /* 0x000fca00078e0209 */
[----:B------:R-:W-:-:S13]  /*01f0*/  ISETP.GE.U32.AND P0, PT, R9, R2, PT ;  /* 0x000000020900720c */ /* 0x000fda0003f06070 */
[----:B------:R-:W-:Y:S01]  /*0200*/  @P0 IADD3 R9, PT, PT, -R2, R9, RZ ;  /* 0x0000000902090210 */ /* 0x000fe20007ffe1ff */
[----:B------:R-:W-:-:S03]  /*0210*/  @P0 VIADD R7, R7, 0x1 ;  /* 0x0000000107070836 */ /* 0x000fc60000000000 */
[----:B------:R-:W-:-:S13]  /*0220*/  ISETP.GE.U32.AND P1, PT, R9, R2, PT ;  /* 0x000000020900720c */ /* 0x000fda0003f26070 */
[----:B------:R-:W-:Y:S02]  /*0230*/  @P1 IADD3 R7, PT, PT, R7, 0x1, RZ ;  /* 0x0000000107071810 */ /* 0x000fe40007ffe0ff */
[----:B------:R-:W-:-:S05]  /*0240*/  @!P2 LOP3.LUT R7, RZ, R2, RZ, 0x33, !PT ;  /* 0x00000002ff07a212 */ /* 0x000fca00078e33ff */
[----:B------:R-:W-:-:S05]  /*0250*/  IMAD.IADD R7, R8, 0x1, R7 ;  /* 0x0000000108077824 */ /* 0x000fca00078e0207 */
[C---:B------:R-:W-:Y:S02]  /*0260*/  LOP3.LUT R4, R7.reuse, 0x3, RZ, 0xc0, !PT ;  /* 0x0000000307047812 */ /* 0x040fe400078ec0ff */
[----:B------:R-:W-:Y:S02]  /*0270*/  ISETP.GE.U32.AND P1, PT, R7, 0x3, PT ;  /* 0x000000030700780c */ /* 0x000fe40003f26070 */
[----:B------:R-:W-:Y:S02]  /*0280*/  ISETP.NE.AND P0, PT, R4, 0x3, PT ;  /* 0x000000030400780c */ /* 0x000fe40003f05270 */
[----:B------:R-:W-:-:S11]  /*0290*/  MOV R4, RZ ;  /* 0x000000ff00047202 */ /* 0x000fd60000000f00 */
[----:B------:R-:W-:Y:S05]  /*02a0*/  @!P0 BRA `(.L_x_3) ;  /* 0x0000000000308947 */ /* 0x000fea0003800000 */
[----:B------:R-:W0:Y:S01]  /*02b0*/  LDC.64 R8, c[0x0][0x380] ;  /* 0x0000e000ff087b82 */ /* 0x000e220000000a00 */
[----:B------:R-:W-:-:S05]  /*02c0*/  VIADD R4, R7, 0x1 ;  /* 0x0000000107047836 */ /* 0x000fca0000000000 */
[----:B------:R-:W-:Y:S02]  /*02d0*/  LOP3.LUT R6, R4, 0x3, RZ, 0xc0, !PT ;  /* 0x0000000304067812 */ /* 0x000fe400078ec0ff */
[----:B------:R-:W-:-:S03]  /*02e0*/  MOV R4, RZ ;  /* 0x000000ff00047202 */ /* 0x000fc60000000f00 */
[----:B------:R-:W-:-:S07]  /*02f0*/  IMAD.MOV R10, RZ, RZ, -R6 ;  /* 0x000000ffff0a7224 */ /* 0x000fce00078e0a06 */
.L_x_4:
[----:B0-----:R-:W-:-:S06]  /*0300*/  IMAD.WIDE R6, R5, 0x4, R8 ;  /* 0x0000000405067825 */ /* 0x001fcc00078e0208 */
[----:B------:R-:W2:Y:S01]  /*0310*/  LDG.E R7, desc[UR6][R6.64] ;  /* 0x0000000606077981 */ /* 0x000ea2000c1e1900 */
[----:B------:R-:W-:Y:S01]  /*0320*/  IADD3 R10, PT, PT, R10, 0x1, RZ ;  /* 0x000000010a0a7810 */ /* 0x000fe20007ffe0ff */
[----:B------:R-:W-:-:S03]  /*0330*/  IMAD.IADD R5, R2, 0x1, R5 ;  /* 0x0000000102057824 */ /* 0x000fc600078e0205 */
[----:B------:R-:W-:Y:S01]  /*0340*/  ISETP.NE.AND P0, PT, R10, RZ, PT ;  /* 0x000000ff0a00720c */ /* 0x000fe20003f05270 */
[----:B--2---:R-:W-:-:S12]  /*0350*/  FADD R4, R7, R4 ;  /* 0x0000000407047221 */ /* 0x004fd80000000000 */
[----:B------:R-:W-:Y:S05]  /*0360*/  @P0 BRA `(.L_x_4) ;  /* 0xfffffffc00e40947 */ /* 0x000fea000383ffff */
.L_x_3:
[----:B------:R-:W-:Y:S05]  /*0370*/  BSYNC.RECONVERGENT B1 ;  /* 0x0000000000017941 */ /* 0x000fea0003800200 */
.L_x_2:
[----:B------:R-:W-:Y:S05]  /*0380*/  @!P1 BRA `(.L_x_1) ;  /* 0x0000000000409947 */ /* 0x000fea0003800000 */
.L_x_5:
[----:B------:R-:W0:Y:S02]  /*0390*/  LDC.64 R6, c[0x0][0x380] ;  /* 0x0000e000ff067b82 */ /* 0x000e240000000a00 */
[----:B0-----:R-:W-:-:S04]  /*03a0*/  IMAD.WIDE R12, R5, 0x4, R6 ;  /* 0x00000004050c7825 */ /* 0x001fc800078e0206 */
[C---:B------:R-:W-:Y:S02]  /*03b0*/  IMAD.WIDE R6, R2.reuse, 0x4, R12 ;  /* 0x0000000402067825 */ /* 0x040fe400078e020c */
[----:B------:R-:W2:Y:S02]  /*03c0*/  LDG.E R13, desc[UR6][R12.64] ;  /* 0x000000060c0d7981 */ /* 0x000ea4000c1e1900 */
[C---:B------:R-:W-:Y:S02]  /*03d0*/  IMAD.WIDE R8, R2.reuse, 0x4, R6 ;  /* 0x0000000402087825 */ /* 0x040fe400078e0206 */
[----:B------:R-:W3:Y:S02]  /*03e0*/  LDG.E R7, desc[UR6][R6.64] ;  /* 0x0000000606077981 */ /* 0x000ee4000c1e1900 */
[C---:B------:R-:W-:Y:S02]  /*03f0*/  IMAD.WIDE R10, R2.reuse, 0x4, R8 ;  /* 0x00000004020a7825 */ /* 0x040fe400078e0208 */
[----:B------:R-:W4:Y:S04]  /*0400*/  LDG.E R9, desc[UR6][R8.64] ;  /* 0x0000000608097981 */ /* 0x000f28000c1e1900 */
[----:B------:R-:W5:Y:S01]  /*0410*/  LDG.E R11, desc[UR6][R10.64] ;  /* 0x000000060a0b7981 */ /* 0x000f62000c1e1900 */
[----:B------:R-:W-:-:S04]  /*0420*/  LEA R5, R2, R5, 0x2 ;  /* 0x0000000502057211 */ /* 0x000fc800078e10ff */
[----:B------:R-:W-:Y:S01]  /*0430*/  ISETP.GE.AND P0, PT, R5, UR8, PT ;  /* 0x0000000805007c0c */ /* 0x000fe2000bf06270 */
[----:B--2---:R-:W-:-:S04]  /*0440*/  FADD R4, R13, R4 ;  /* 0x000000040d047221 */ /* 0x004fc80000000000 */
[----:B---3--:R-:W-:-:S04]  /*0450*/  FADD R4, R4, R7 ;  /* 0x0000000704047221 */ /* 0x008fc80000000000 */
[----:B----4-:R-:W-:-:S04]  /*0460*/  FADD R4, R4, R9 ;  /* 0x0000000904047221 */ /* 0x010fc80000000000 */
[----:B-----5:R-:W-:Y:S01]  /*0470*/  FADD R4, R4, R11 ;  /* 0x0000000b04047221 */ /* 0x020fe20000000000 */
[----:B------:R-:W-:Y:S06]  /*0480*/  @!P0 BRA `(.L_x_5) ;  /* 0xfffffffc00c08947 */ /* 0x000fec000383ffff */
.L_x_1:
[----:B------:R-:W-:Y:S05]  /*0490*/  BSYNC.RECONVERGENT B0 ;  /* 0x0000000000007941 */ /* 0x000fea0003800200 */
.L_x_0:
[----:B------:R-:W0:Y:S01]  /*04a0*/  S2UR UR5, SR_CgaCtaId ;  /* 0x00000000000579c3 */ /* 0x000e220000008800 */
[----:B------:R-:W-:Y:S01]  /*04b0*/  UMOV UR4, 0x400 ;  /* 0x0000040000047882 */ /* 0x000fe20000000000 */
[----:B------:R-:W-:Y:S02]  /*04c0*/  ISETP.GE.U32.AND P1, PT, R3, 0x2, PT ;  /* 0x000000020300780c */ /* 0x000fe40003f26070 */
[----:B------:R-:W-:Y:S01]  /*04d0*/  ISETP.NE.AND P0, PT, R0, RZ, PT ;  /* 0x000000ff0000720c */ /* 0x000fe20003f05270 */
[----:B0-----:R-:W-:-:S06]  /*04e0*/  ULEA UR4, UR5, UR4, 0x18 ;  /* 0x0000000405047291 */ /* 0x001fcc000f8ec0ff */
[----:B------:R-:W-:-:S05]  /*04f0*/  LEA R5, R0, UR4, 0x2 ;  /* 0x0000000400057c11 */ /* 0x000fca000f8e10ff */
[----:B------:R0:W-:Y:S01]  /*0500*/  STS [R5], R4 ;  /* 0x0000000405007388 */ /* 0x0001e20000000800 */
[----:B------:R-:W-:Y:S06]  /*0510*/  BAR.SYNC.DEFER_BLOCKING 0x0 ;  /* 0x0000000000007b1d */ /* 0x000fec0000010000 */
[----:B------:R-:W-:Y:S05]  /*0520*/  @!P1 BRA `(.L_x_6) ;  /* 0x00000000002c9947 */ /* 0x000fea0003800000 */
.L_x_7:
[----:B------:R-:W-:-:S04]  /*0530*/  SHF.R.U32.HI R6, RZ, 0x1, R3 ;  /* 0x00000001ff067819 */ /* 0x000fc80000011603 */
[----:B------:R-:W-:-:S13]  /*0540*/  ISETP.GE.U32.AND P1, PT, R0, R6, PT ;  /* 0x000000060000720c */ /* 0x000fda0003f26070 */
[----:B------:R-:W-:Y:S01]  /*0550*/  @!P1 IMAD R2, R6, 0x4, R5 ;  /* 0x0000000406029824 */ /* 0x000fe200078e0205 */
[----:B------:R-:W-:Y:S05]  /*0560*/  @!P1 LDS R7, [R5] ;  /* 0x0000000005079984 */ /* 0x000fea0000000800 */
[----:B------:R-:W0:Y:S02]  /*0570*/  @!P1 LDS R2, [R2] ;  /* 0x0000000002029984 */ /* 0x000e240000000800 */
[----:B0-----:R-:W-:-:S05]  /*0580*/  @!P1 FADD R4, R2, R7 ;  /* 0x0000000702049221 */ /* 0x001fca0000000000 */
[----:B------:R1:W-:Y:S01]  /*0590*/  @!P1 STS [R5], R4 ;  /* 0x0000000405009388 */ /* 0x0003e20000000800 */
[----:B------:R-:W-:Y:S01]  /*05a0*/  BAR.SYNC.DEFER_BLOCKING 0x0 ;  /* 0x0000000000007b1d */ /* 0x000fe20000010000 */
[----:B------:R-:W-:Y:S02]  /*05b0*/  ISETP.GT.U32.AND P1, PT, R3, 0x3, PT ;  /* 0x000000030300780c */ /* 0x000fe40003f24070 */
[----:B------:R-:W-:-:S11]  /*05c0*/  MOV R3, R6 ;  /* 0x0000000600037202 */ /* 0x000fd60000000f00 */
[----:B-1----:R-:W-:Y:S05]  /*05d0*/  @P1 BRA `(.L_x_7) ;  /* 0xfffffffc00d41947 */ /* 0x002fea000383ffff */
.L_x_6:
[----:B------:R-:W-:Y:S05]  /*05e0*/  @P0 EXIT ;  /* 0x000000000000094d */ /* 0x000fea0003800000 */
[----:B------:R-:W1:Y:S01]  /*05f0*/  S2UR UR5, SR_CgaCtaId ;  /* 0x00000000000579c3 */ /* 0x000e620000008800 */
[----:B------:R-:W-:-:S07]  /*0600*/  UMOV UR4, 0x400 ;  /* 0x0000040000047882 */ /* 0x000fce0000000000 */
[----:B------:R-:W2:Y:S01]  /*0610*/  LDC.64 R2, c[0x0][0x388] ;  /* 0x0000e200ff027b82 */ /* 0x000ea20000000a00 */
[----:B-1----:R-:W-:-:S09]  /*0620*/  ULEA UR4, UR5, UR4, 0x18 ;  /* 0x0000000405047291 */ /* 0x002fd2000f8ec0ff */
[----:B0-----:R-:W2:Y:S04]  /*0630*/  LDS R5, [UR4] ;  /* 0x00000004ff057984 */ /* 0x001ea80008000800 */
[----:B--2---:R-:W-:Y:S01]  /*0640*/  REDG.E.ADD.F32.FTZ.RN.STRONG.GPU desc[UR6][R2.64], R5 ;  /* 0x00000005020079a6 */ /* 0x004fe2000c12f306 */
[----:B------:R-:W-:Y:S05]  /*0650*/  EXIT ;  /* 0x000000000000794d */ /* 0x000fea0003800000 */
.L_x_8:
[----:B------:R-:W-:-:S00]  /*0660*/  BRA `(.L_x_8) ;  /* 0xfffffffc00fc7947 */ /* 0x000fc0000383ffff */
[----:B------:R-:W-:-:S00]  /*0670*/  NOP ;  /* 0x0000000000007918 */ /* 0x000fc00000000000 */
        /* <DEDUP_REMOVED lines=8> */
.L_x_9:


//--------------------- .nv.shared._Z10reduce_sumPKfPfi --------------------------
	.section	.nv.shared._Z10reduce_sumPKfPfi,"aw",@nobits
	.sectionflags	@""
	.align	4
.nv.shared._Z10reduce_sumPKfPfi:
	.zero		2048


//--------------------- .nv.shared.reserved.0     --------------------------
	.section	.nv.shared.reserved.0,"aw",@nobits
	.weak		__nv_reservedSMEM_offset_0_alias
	.size		__nv_reservedSMEM_offset_0_alias, 0, 64
	.other		__nv_reservedSMEM_offset_0_alias,@"STO_CUDA_RESERVED_SHARED STV_DEFAULT"
__nv_reservedSMEM_offset_0_alias:
	.zero		0
	.zero		64


//--------------------- .nv.constant0._Z10reduce_sumPKfPfi --------------------------
	.section	.nv.constant0._Z10reduce_sumPKfPfi,"a",@progbits
	.sectionflags	@""
	.align	4
.nv.constant0._Z10reduce_sumPKfPfi:
	.zero		916


//--------------------- SYMBOLS --------------------------

	.type		.nv.reservedSmem.offset0,@object
	.size		.nv.reservedSmem.offset0,0x4
	.type		.nv.reservedSmem.cap,@object
	.size		.nv.reservedSmem.cap,0x4
